//
// Generated by NVIDIA NVVM Compiler
//
// Compiler Build ID: CL-36424714
// Cuda compilation tools, release 13.0, V13.0.88
// Based on NVVM 20.0.0
//

.version 9.0
.target sm_100
.address_size 64

	// .globl	_Z11sgemm_naiveiiifPKfS0_fPf

.visible .entry _Z11sgemm_naiveiiifPKfS0_fPf(
	.param .u32 _Z11sgemm_naiveiiifPKfS0_fPf_param_0,
	.param .u32 _Z11sgemm_naiveiiifPKfS0_fPf_param_1,
	.param .u32 _Z11sgemm_naiveiiifPKfS0_fPf_param_2,
	.param .f32 _Z11sgemm_naiveiiifPKfS0_fPf_param_3,
	.param .u64 .ptr .align 1 _Z11sgemm_naiveiiifPKfS0_fPf_param_4,
	.param .u64 .ptr .align 1 _Z11sgemm_naiveiiifPKfS0_fPf_param_5,
	.param .f32 _Z11sgemm_naiveiiifPKfS0_fPf_param_6,
	.param .u64 .ptr .align 1 _Z11sgemm_naiveiiifPKfS0_fPf_param_7
)
{
	.reg .pred 	%p<13>;
	.reg .b32 	%r<41>;
	.reg .b32 	%f<73>;
	.reg .b64 	%rd<53>;

	ld.param.u32 	%r20, [_Z11sgemm_naiveiiifPKfS0_fPf_param_0];
	ld.param.u32 	%r18, [_Z11sgemm_naiveiiifPKfS0_fPf_param_1];
	ld.param.u32 	%r19, [_Z11sgemm_naiveiiifPKfS0_fPf_param_2];
	ld.param.f32 	%f13, [_Z11sgemm_naiveiiifPKfS0_fPf_param_3];
	ld.param.u64 	%rd7, [_Z11sgemm_naiveiiifPKfS0_fPf_param_4];
	ld.param.u64 	%rd8, [_Z11sgemm_naiveiiifPKfS0_fPf_param_5];
	ld.param.f32 	%f14, [_Z11sgemm_naiveiiifPKfS0_fPf_param_6];
	ld.param.u64 	%rd6, [_Z11sgemm_naiveiiifPKfS0_fPf_param_7];
	cvta.to.global.u64 	%rd1, %rd8;
	cvta.to.global.u64 	%rd2, %rd7;
	mov.u32 	%r21, %ctaid.y;
	mov.u32 	%r22, %ntid.y;
	mov.u32 	%r23, %tid.y;
	mad.lo.s32 	%r1, %r21, %r22, %r23;
	mov.u32 	%r24, %ctaid.x;
	mov.u32 	%r25, %ntid.x;
	mov.u32 	%r26, %tid.x;
	mad.lo.s32 	%r2, %r24, %r25, %r26;
	setp.ge.s32 	%p1, %r1, %r20;
	setp.ge.s32 	%p2, %r2, %r18;
	or.pred  	%p3, %p1, %p2;
	@%p3 bra 	$L__BB0_14;
	setp.lt.s32 	%p4, %r19, 1;
	mov.f32 	%f72, 0f00000000;
	@%p4 bra 	$L__BB0_13;
	mul.lo.s32 	%r3, %r19, %r1;
	and.b32  	%r4, %r19, 7;
	setp.lt.u32 	%p5, %r19, 8;
	mov.f32 	%f72, 0f00000000;
	mov.b32 	%r39, 0;
	@%p5 bra 	$L__BB0_5;
	and.b32  	%r39, %r19, 2147483640;
	neg.s32 	%r37, %r39;
	shl.b32 	%r7, %r18, 3;
	mul.wide.u32 	%rd9, %r3, 4;
	add.s64 	%rd10, %rd9, %rd2;
	add.s64 	%rd52, %rd10, 16;
	mov.f32 	%f72, 0f00000000;
	mul.wide.s32 	%rd13, %r18, 4;
	mov.u32 	%r36, %r2;
$L__BB0_4:
	.pragma "nounroll";
	ld.global.f32 	%f19, [%rd52+-16];
	mul.wide.s32 	%rd11, %r36, 4;
	add.s64 	%rd12, %rd1, %rd11;
	ld.global.f32 	%f20, [%rd12];
	fma.rn.f32 	%f21, %f19, %f20, %f72;
	ld.global.f32 	%f22, [%rd52+-12];
	add.s64 	%rd14, %rd12, %rd13;
	ld.global.f32 	%f23, [%rd14];
	fma.rn.f32 	%f24, %f22, %f23, %f21;
	ld.global.f32 	%f25, [%rd52+-8];
	add.s64 	%rd15, %rd14, %rd13;
	ld.global.f32 	%f26, [%rd15];
	fma.rn.f32 	%f27, %f25, %f26, %f24;
	ld.global.f32 	%f28, [%rd52+-4];
	add.s64 	%rd16, %rd15, %rd13;
	ld.global.f32 	%f29, [%rd16];
	fma.rn.f32 	%f30, %f28, %f29, %f27;
	ld.global.f32 	%f31, [%rd52];
	add.s64 	%rd17, %rd16, %rd13;
	ld.global.f32 	%f32, [%rd17];
	fma.rn.f32 	%f33, %f31, %f32, %f30;
	ld.global.f32 	%f34, [%rd52+4];
	add.s64 	%rd18, %rd17, %rd13;
	ld.global.f32 	%f35, [%rd18];
	fma.rn.f32 	%f36, %f34, %f35, %f33;
	ld.global.f32 	%f37, [%rd52+8];
	add.s64 	%rd19, %rd18, %rd13;
	ld.global.f32 	%f38, [%rd19];
	fma.rn.f32 	%f39, %f37, %f38, %f36;
	ld.global.f32 	%f40, [%rd52+12];
	add.s64 	%rd20, %rd19, %rd13;
	ld.global.f32 	%f41, [%rd20];
	fma.rn.f32 	%f72, %f40, %f41, %f39;
	add.s32 	%r37, %r37, 8;
	add.s32 	%r36, %r36, %r7;
	add.s64 	%rd52, %rd52, 32;
	setp.ne.s32 	%p6, %r37, 0;
	@%p6 bra 	$L__BB0_4;
$L__BB0_5:
	setp.eq.s32 	%p7, %r4, 0;
	@%p7 bra 	$L__BB0_13;
	and.b32  	%r13, %r19, 3;
	setp.lt.u32 	%p8, %r4, 4;
	@%p8 bra 	$L__BB0_8;
	add.s32 	%r28, %r39, %r3;
	mul.wide.u32 	%rd21, %r28, 4;
	add.s64 	%rd22, %rd2, %rd21;
	ld.global.f32 	%f43, [%rd22];
	mad.lo.s32 	%r29, %r39, %r18, %r2;
	mul.wide.s32 	%rd23, %r29, 4;
	add.s64 	%rd24, %rd1, %rd23;
	ld.global.f32 	%f44, [%rd24];
	fma.rn.f32 	%f45, %f43, %f44, %f72;
	cvt.u64.u32 	%rd25, %r3;
	cvt.u64.u32 	%rd26, %r39;
	add.s64 	%rd27, %rd26, %rd25;
	shl.b64 	%rd28, %rd27, 2;
	add.s64 	%rd29, %rd2, %rd28;
	ld.global.f32 	%f46, [%rd29+4];
	mul.wide.s32 	%rd30, %r18, 4;
	add.s64 	%rd31, %rd24, %rd30;
	ld.global.f32 	%f47, [%rd31];
	fma.rn.f32 	%f48, %f46, %f47, %f45;
	ld.global.f32 	%f49, [%rd29+8];
	add.s64 	%rd32, %rd31, %rd30;
	ld.global.f32 	%f50, [%rd32];
	fma.rn.f32 	%f51, %f49, %f50, %f48;
	ld.global.f32 	%f52, [%rd29+12];
	add.s64 	%rd33, %rd32, %rd30;
	ld.global.f32 	%f53, [%rd33];
	fma.rn.f32 	%f72, %f52, %f53, %f51;
	add.s32 	%r39, %r39, 4;
$L__BB0_8:
	setp.eq.s32 	%p9, %r13, 0;
	@%p9 bra 	$L__BB0_13;
	setp.eq.s32 	%p10, %r13, 1;
	@%p10 bra 	$L__BB0_11;
	add.s32 	%r30, %r39, %r3;
	mul.wide.u32 	%rd34, %r30, 4;
	add.s64 	%rd35, %rd2, %rd34;
	ld.global.f32 	%f55, [%rd35];
	mad.lo.s32 	%r31, %r39, %r18, %r2;
	mul.wide.s32 	%rd36, %r31, 4;
	add.s64 	%rd37, %rd1, %rd36;
	ld.global.f32 	%f56, [%rd37];
	fma.rn.f32 	%f57, %f55, %f56, %f72;
	cvt.u64.u32 	%rd38, %r3;
	cvt.u64.u32 	%rd39, %r39;
	add.s64 	%rd40, %rd39, %rd38;
	shl.b64 	%rd41, %rd40, 2;
	add.s64 	%rd42, %rd2, %rd41;
	ld.global.f32 	%f58, [%rd42+4];
	mul.wide.s32 	%rd43, %r18, 4;
	add.s64 	%rd44, %rd37, %rd43;
	ld.global.f32 	%f59, [%rd44];
	fma.rn.f32 	%f72, %f58, %f59, %f57;
	add.s32 	%r39, %r39, 2;
$L__BB0_11:
	and.b32  	%r32, %r19, 1;
	setp.eq.b32 	%p11, %r32, 1;
	not.pred 	%p12, %p11;
	@%p12 bra 	$L__BB0_13;
	add.s32 	%r33, %r39, %r3;
	mul.wide.u32 	%rd45, %r33, 4;
	add.s64 	%rd46, %rd2, %rd45;
	ld.global.f32 	%f60, [%rd46];
	mad.lo.s32 	%r34, %r39, %r18, %r2;
	mul.wide.s32 	%rd47, %r34, 4;
	add.s64 	%rd48, %rd1, %rd47;
	ld.global.f32 	%f61, [%rd48];
	fma.rn.f32 	%f72, %f60, %f61, %f72;
$L__BB0_13:
	mad.lo.s32 	%r35, %r18, %r1, %r2;
	cvta.to.global.u64 	%rd49, %rd6;
	mul.wide.s32 	%rd50, %r35, 4;
	add.s64 	%rd51, %rd49, %rd50;
	ld.global.f32 	%f62, [%rd51];
	mul.f32 	%f63, %f14, %f62;
	fma.rn.f32 	%f64, %f13, %f72, %f63;
	st.global.f32 	[%rd51], %f64;
$L__BB0_14:
	ret;

}


// ===== COMPILED SASS (sm_100) =====

	.target	sm_100

	.elftype	@"ET_EXEC"


//--------------------- .note.nv.tkinfo           --------------------------
	.section	.note.nv.tkinfo,"",@"SHT_NOTE"
	.sectionflags	@"SHF_NOTE_NV_TKINFO"
	.tkinfo
        /*0018*/ 	.word	0x00000002
        /*0030*/ 	.string	""
        /*0030*/ 	.string	"ptxas"
        /*0030*/ 	.string	"Cuda compilation tools, release 13.0, V13.0.88"
        /*0030*/ 	.string	"Build cuda_13.0.r13.0/compiler.36424714_0"
        /*0030*/ 	.string	"-arch sm_100 -m 64 "



//--------------------- .note.nv.cuinfo           --------------------------
	.section	.note.nv.cuinfo,"",@"SHT_NOTE"
	.sectionflags	@"SHF_NOTE_NV_CUINFO"
        /*0018*/ 	.short	0x0002
        /*001a*/ 	.short	0x0064
        /*001c*/ 	.short	0x0082
	.zero		2


//--------------------- .nv.info                  --------------------------
	.section	.nv.info,"",@"SHT_CUDA_INFO"
	.align	4


	//----- nvinfo : EIATTR_REGCOUNT
	.align		4
        /*0000*/ 	.byte	0x04, 0x2f
        /*0002*/ 	.short	(.L_1 - .L_0)
	.align		4
.L_0:
        /*0004*/ 	.word	index@(_Z11sgemm_naiveiiifPKfS0_fPf)
        /*0008*/ 	.word	0x00000020


	//----- nvinfo : EIATTR_FRAME_SIZE
	.align		4
.L_1:
        /*000c*/ 	.byte	0x04, 0x11
        /*000e*/ 	.short	(.L_3 - .L_2)
	.align		4
.L_2:
        /*0010*/ 	.word	index@(_Z11sgemm_naiveiiifPKfS0_fPf)
        /*0014*/ 	.word	0x00000000


	//----- nvinfo : EIATTR_MIN_STACK_SIZE
	.align		4
.L_3:
        /*0018*/ 	.byte	0x04, 0x12
        /*001a*/ 	.short	(.L_5 - .L_4)
	.align		4
.L_4:
        /*001c*/ 	.word	index@(_Z11sgemm_naiveiiifPKfS0_fPf)
        /*0020*/ 	.word	0x00000000
.L_5:


//--------------------- .nv.compat                --------------------------
	.section	.nv.compat,"",@"SHT_CUDA_COMPAT_INFO"
	.align	4
        /*0000*/ 	.byte	0x02, 0x09, 0x00, 0x00, 0x02, 0x02, 0x01, 0x00, 0x02, 0x05, 0x05, 0x00, 0x03, 0x07, 0x01, 0x01
        /*0010*/ 	.byte	0x02, 0x03, 0x00, 0x00, 0x02, 0x06, 0x01, 0x00, 0x04, 0x0b, 0x08, 0x00, 0x09, 0x00, 0x00, 0x00
        /*0020*/ 	.byte	0x00, 0x00, 0x00, 0x00


//--------------------- .nv.info._Z11sgemm_naiveiiifPKfS0_fPf --------------------------
	.section	.nv.info._Z11sgemm_naiveiiifPKfS0_fPf,"",@"SHT_CUDA_INFO"
	.sectionflags	@""
	.align	4


	//----- nvinfo : EIATTR_CUDA_API_VERSION
	.align		4
        /*0000*/ 	.byte	0x04, 0x37
        /*0002*/ 	.short	(.L_7 - .L_6)
.L_6:
        /*0004*/ 	.word	0x00000082


	//----- nvinfo : EIATTR_KPARAM_INFO
	.align		4
.L_7:
        /*0008*/ 	.byte	0x04, 0x17
        /*000a*/ 	.short	(.L_9 - .L_8)
.L_8:
        /*000c*/ 	.word	0x00000000
        /*0010*/ 	.short	0x0007
        /*0012*/ 	.short	0x0028
        /*0014*/ 	.byte	0x00, 0xf5, 0x21, 0x00


	//----- nvinfo : EIATTR_KPARAM_INFO
	.align		4
.L_9:
        /*0018*/ 	.byte	0x04, 0x17
        /*001a*/ 	.short	(.L_11 - .L_10)
.L_10:
        /*001c*/ 	.word	0x00000000
        /*0020*/ 	.short	0x0006
        /*0022*/ 	.short	0x0020
        /*0024*/ 	.byte	0x00, 0xf0, 0x11, 0x00


	//----- nvinfo : EIATTR_KPARAM_INFO
	.align		4
.L_11:
        /*0028*/ 	.byte	0x04, 0x17
        /*002a*/ 	.short	(.L_13 - .L_12)
.L_12:
        /*002c*/ 	.word	0x00000000
        /*0030*/ 	.short	0x0005
        /*0032*/ 	.short	0x0018
        /*0034*/ 	.byte	0x00, 0xf5, 0x21, 0x00


	//----- nvinfo : EIATTR_KPARAM_INFO
	.align		4
.L_13:
        /*0038*/ 	.byte	0x04, 0x17
        /*003a*/ 	.short	(.L_15 - .L_14)
.L_14:
        /*003c*/ 	.word	0x00000000
        /*0040*/ 	.short	0x0004
        /*0042*/ 	.short	0x0010
        /*0044*/ 	.byte	0x00, 0xf5, 0x21, 0x00


	//----- nvinfo : EIATTR_KPARAM_INFO
	.align		4
.L_15:
        /*0048*/ 	.byte	0x04, 0x17
        /*004a*/ 	.short	(.L_17 - .L_16)
.L_16:
        /*004c*/ 	.word	0x00000000
        /*0050*/ 	.short	0x0003
        /*0052*/ 	.short	0x000c
        /*0054*/ 	.byte	0x00, 0xf0, 0x11, 0x00


	//----- nvinfo : EIATTR_KPARAM_INFO
	.align		4
.L_17:
        /*0058*/ 	.byte	0x04, 0x17
        /*005a*/ 	.short	(.L_19 - .L_18)
.L_18:
        /*005c*/ 	.word	0x00000000
        /*0060*/ 	.short	0x0002
        /*0062*/ 	.short	0x0008
        /*0064*/ 	.byte	0x00, 0xf0, 0x11, 0x00


	//----- nvinfo : EIATTR_KPARAM_INFO
	.align		4
.L_19:
        /*0068*/ 	.byte	0x04, 0x17
        /*006a*/ 	.short	(.L_21 - .L_20)
.L_20:
        /*006c*/ 	.word	0x00000000
        /*0070*/ 	.short	0x0001
        /*0072*/ 	.short	0x0004
        /*0074*/ 	.byte	0x00, 0xf0, 0x11, 0x00


	//----- nvinfo : EIATTR_KPARAM_INFO
	.align		4
.L_21:
        /*0078*/ 	.byte	0x04, 0x17
        /*007a*/ 	.short	(.L_23 - .L_22)
.L_22:
        /*007c*/ 	.word	0x00000000
        /*0080*/ 	.short	0x0000
        /*0082*/ 	.short	0x0000
        /*0084*/ 	.byte	0x00, 0xf0, 0x11, 0x00


	//----- nvinfo : EIATTR_SPARSE_MMA_MASK
	.align		4
.L_23:
        /*0088*/ 	.byte	0x03, 0x50
        /*008a*/ 	.short	0x0000


	//----- nvinfo : EIATTR_MAXREG_COUNT
	.align		4
        /*008c*/ 	.byte	0x03, 0x1b
        /*008e*/ 	.short	0x00ff


	//----- nvinfo : EIATTR_MERCURY_ISA_VERSION
	.align		4
        /*0090*/ 	.byte	0x03, 0x5f
        /*0092*/ 	.short	0x0101


	//----- nvinfo : EIATTR_VRC_CTA_INIT_COUNT
	.align		4
        /*0094*/ 	.byte	0x02, 0x4a
	.zero		1
	.zero		1


	//----- nvinfo : EIATTR_EXIT_INSTR_OFFSETS
	.align		4
        /*0098*/ 	.byte	0x04, 0x1c
        /*009a*/ 	.short	(.L_25 - .L_24)


	//   ....[0]....
.L_24:
        /*009c*/ 	.word	0x000000c0


	//   ....[1]....
        /*00a0*/ 	.word	0x00000930


	//----- nvinfo : EIATTR_CBANK_PARAM_SIZE
	.align		4
.L_25:
        /*00a4*/ 	.byte	0x03, 0x19
        /*00a6*/ 	.short	0x0030


	//----- nvinfo : EIATTR_PARAM_CBANK
	.align		4
        /*00a8*/ 	.byte	0x04, 0x0a
        /*00aa*/ 	.short	(.L_27 - .L_26)
	.align		4
.L_26:
        /*00ac*/ 	.word	index@(.nv.constant0._Z11sgemm_naiveiiifPKfS0_fPf)
        /*00b0*/ 	.short	0x0380
        /*00b2*/ 	.short	0x0030


	//----- nvinfo : EIATTR_SW_WAR
	.align		4
.L_27:
        /*00b4*/ 	.byte	0x04, 0x36
        /*00b6*/ 	.short	(.L_29 - .L_28)
.L_28:
        /*00b8*/ 	.word	0x00000008
.L_29:


//--------------------- .nv.callgraph             --------------------------
	.section	.nv.callgraph,"",@"SHT_CUDA_CALLGRAPH"
	.align	4
	.sectionentsize	8
	.align		4
        /*0000*/ 	.word	0x00000000
	.align		4
        /*0004*/ 	.word	0xffffffff
	.align		4
        /*0008*/ 	.word	0x00000000
	.align		4
        /*000c*/ 	.word	0xfffffffe
	.align		4
        /*0010*/ 	.word	0x00000000
	.align		4
        /*0014*/ 	.word	0xfffffffd
	.align		4
        /*0018*/ 	.word	0x00000000
	.align		4
        /*001c*/ 	.word	0xfffffffc


//--------------------- .text._Z11sgemm_naiveiiifPKfS0_fPf --------------------------
	.section	.text._Z11sgemm_naiveiiifPKfS0_fPf,"ax",@progbits
	.align	128
        .global         _Z11sgemm_naiveiiifPKfS0_fPf
        .type           _Z11sgemm_naiveiiifPKfS0_fPf,@function
        .size           _Z11sgemm_naiveiiifPKfS0_fPf,(.L_x_5 - _Z11sgemm_naiveiiifPKfS0_fPf)
        .other          _Z11sgemm_naiveiiifPKfS0_fPf,@"STO_CUDA_ENTRY STV_DEFAULT"
_Z11sgemm_naiveiiifPKfS0_fPf:
.text._Z11sgemm_naiveiiifPKfS0_fPf:
[----:B------:R-:W-:Y:S01]  /*0000*/  LDC R1, c[0x0][0x37c] ;  /* 0x0000df00ff017b82 */ /* 0x000fe20000000800 */
[----:B------:R-:W0:Y:S07]  /*0010*/  S2R R5, SR_TID.X ;  /* 0x0000000000057919 */ /* 0x000e2e0000002100 */
[----:B------:R-:W1:Y:S01]  /*0020*/  LDC R19, c[0x0][0x364] ;  /* 0x0000d900ff137b82 */ /* 0x000e620000000800 */
[----:B------:R-:W1:Y:S07]  /*0030*/  S2R R4, SR_TID.Y ;  /* 0x0000000000047919 */ /* 0x000e6e0000002200 */
[----:B------:R-:W0:Y:S08]  /*0040*/  S2UR UR5, SR_CTAID.X ;  /* 0x00000000000579c3 */ /* 0x000e300000002500 */
[----:B------:R-:W0:Y:S08]  /*0050*/  LDC R0, c[0x0][0x360] ;  /* 0x0000d800ff007b82 */ /* 0x000e300000000800 */
[----:B------:R-:W1:Y:S08]  /*0060*/  S2UR UR4, SR_CTAID.Y ;  /* 0x00000000000479c3 */ /* 0x000e700000002600 */
[----:B------:R-:W2:Y:S01]  /*0070*/  LDC.64 R2, c[0x0][0x380] ;  /* 0x0000e000ff027b82 */ /* 0x000ea20000000a00 */
[----:B0-----:R-:W-:-:S02]  /*0080*/  IMAD R0, R0, UR5, R5 ;  /* 0x0000000500007c24 */ /* 0x001fc4000f8e0205 */
[----:B-1----:R-:W-:-:S03]  /*0090*/  IMAD R19, R19, UR4, R4 ;  /* 0x0000000413137c24 */ /* 0x002fc6000f8e0204 */
[----:B--2---:R-:W-:-:S04]  /*00a0*/  ISETP.GE.AND P0, PT, R0, R3, PT ;  /* 0x000000030000720c */ /* 0x004fc80003f06270 */
[----:B------:R-:W-:-:S13]  /*00b0*/  ISETP.GE.OR P0, PT, R19, R2, P0 ;  /* 0x000000021300720c */ /* 0x000fda0000706670 */
[----:B------:R-:W-:Y:S05]  /*00c0*/  @P0 EXIT ;  /* 0x000000000000094d */ /* 0x000fea0003800000 */
[----:B------:R-:W0:Y:S01]  /*00d0*/  LDC R2, c[0x0][0x388] ;  /* 0x0000e200ff027b82 */ /* 0x000e220000000800 */
[----:B------:R-:W1:Y:S01]  /*00e0*/  LDCU.64 UR4, c[0x0][0x358] ;  /* 0x00006b00ff0477ac */ /* 0x000e620008000a00 */
[----:B------:R-:W-:Y:S01]  /*00f0*/  HFMA2 R24, -RZ, RZ, 0, 0 ;  /* 0x00000000ff187431 */ /* 0x000fe200000001ff */
[----:B0-----:R-:W-:-:S13]  /*0100*/  ISETP.GE.AND P0, PT, R2, 0x1, PT ;  /* 0x000000010200780c */ /* 0x001fda0003f06270 */
[----:B-1----:R-:W-:Y:S05]  /*0110*/  @!P0 BRA `(.L_x_0) ;  /* 0x0000000400e08947 */ /* 0x002fea0003800000 */
[C---:B------:R-:W-:Y:S01]  /*0120*/  ISETP.GE.U32.AND P1, PT, R2.reuse, 0x8, PT ;  /* 0x000000080200780c */ /* 0x040fe20003f26070 */
[----:B------:R-:W-:Y:S01]  /*0130*/  IMAD R20, R19, R2, RZ ;  /* 0x0000000213147224 */ /* 0x000fe200078e02ff */
[----:B------:R-:W-:Y:S02]  /*0140*/  LOP3.LUT R27, R2, 0x7, RZ, 0xc0, !PT ;  /* 0x00000007021b7812 */ /* 0x000fe400078ec0ff */
[----:B------:R-:W-:Y:S02]  /*0150*/  MOV R24, RZ ;  /* 0x000000ff00187202 */ /* 0x000fe40000000f00 */
[----:B------:R-:W-:Y:S02]  /*0160*/  ISETP.NE.AND P0, PT, R27, RZ, PT ;  /* 0x000000ff1b00720c */ /* 0x000fe40003f05270 */
[----:B------:R-:W-:-:S05]  /*0170*/  MOV R21, RZ ;  /* 0x000000ff00157202 */ /* 0x000fca0000000f00 */
[----:B------:R-:W-:Y:S06]  /*0180*/  @!P1 BRA `(.L_x_1) ;  /* 0x0000000000c49947 */ /* 0x000fec0003800000 */
[----:B------:R-:W0:Y:S01]  /*0190*/  LDC.64 R4, c[0x0][0x390] ;  /* 0x0000e400ff047b82 */ /* 0x000e220000000a00 */
[----:B------:R-:W-:Y:S02]  /*01a0*/  LOP3.LUT R21, R2, 0x7ffffff8, RZ, 0xc0, !PT ;  /* 0x7ffffff802157812 */ /* 0x000fe400078ec0ff */
[----:B------:R-:W-:Y:S02]  /*01b0*/  MOV R24, RZ ;  /* 0x000000ff00187202 */ /* 0x000fe40000000f00 */
[----:B------:R-:W-:Y:S02]  /*01c0*/  MOV R18, R0 ;  /* 0x0000000000127202 */ /* 0x000fe40000000f00 */
[----:B------:R-:W-:Y:S01]  /*01d0*/  IADD3 R22, PT, PT, -R21, RZ, RZ ;  /* 0x000000ff15167210 */ /* 0x000fe20007ffe1ff */
[----:B0-----:R-:W-:-:S03]  /*01e0*/  IMAD.WIDE.U32 R4, R20, 0x4, R4 ;  /* 0x0000000414047825 */ /* 0x001fc600078e0004 */
[----:B------:R-:W-:-:S04]  /*01f0*/  IADD3 R6, P1, PT, R4, 0x10, RZ ;  /* 0x0000001004067810 */ /* 0x000fc80007f3e0ff */
[----:B------:R-:W-:-:S09]  /*0200*/  IADD3.X R7, PT, PT, RZ, R5, RZ, P1, !PT ;  /* 0x00000005ff077210 */ /* 0x000fd20000ffe4ff */
.L_x_2:
[----:B------:R-:W0:Y:S01]  /*0210*/  LDC.64 R16, c[0x0][0x398] ;  /* 0x0000e600ff107b82 */ /* 0x000e220000000a00 */
[----:B------:R-:W-:Y:S02]  /*0220*/  MOV R4, R6 ;  /* 0x0000000600047202 */ /* 0x000fe40000000f00 */
[----:B------:R-:W-:-:S05]  /*0230*/  MOV R5, R7 ;  /* 0x0000000700057202 */ /* 0x000fca0000000f00 */
[----:B------:R-:W2:Y:S04]  /*0240*/  LDG.E R25, desc[UR4][R4.64+-0x10] ;  /* 0xfffff00404197981 */ /* 0x000ea8000c1e1900 */
[----:B------:R-:W3:Y:S04]  /*0250*/  LDG.E R23, desc[UR4][R4.64+-0xc] ;  /* 0xfffff40404177981 */ /* 0x000ee8000c1e1900 */
[----:B------:R-:W4:Y:S04]  /*0260*/  LDG.E R29, desc[UR4][R4.64+-0x8] ;  /* 0xfffff804041d7981 */ /* 0x000f28000c1e1900 */
[----:B------:R-:W5:Y:S01]  /*0270*/  LDG.E R28, desc[UR4][R4.64+-0x4] ;  /* 0xfffffc04041c7981 */ /* 0x000f62000c1e1900 */
[----:B0-----:R-:W-:-:S05]  /*0280*/  IMAD.WIDE R16, R18, 0x4, R16 ;  /* 0x0000000412107825 */ /* 0x001fca00078e0210 */
[----:B------:R0:W2:Y:S01]  /*0290*/  LDG.E R26, desc[UR4][R16.64] ;  /* 0x00000004101a7981 */ /* 0x0000a2000c1e1900 */
[----:B------:R-:W-:-:S04]  /*02a0*/  IMAD.WIDE R14, R3, 0x4, R16 ;  /* 0x00000004030e7825 */ /* 0x000fc800078e0210 */
[C---:B------:R-:W-:Y:S02]  /*02b0*/  IMAD.WIDE R6, R3.reuse, 0x4, R14 ;  /* 0x0000000403067825 */ /* 0x040fe400078e020e */
[----:B------:R-:W3:Y:S02]  /*02c0*/  LDG.E R14, desc[UR4][R14.64] ;  /* 0x000000040e0e7981 */ /* 0x000ee4000c1e1900 */
[C---:B------:R-:W-:Y:S02]  /*02d0*/  IMAD.WIDE R10, R3.reuse, 0x4, R6 ;  /* 0x00000004030a7825 */ /* 0x040fe400078e0206 */
[----:B------:R-:W4:Y:S02]  /*02e0*/  LDG.E R6, desc[UR4][R6.64] ;  /* 0x0000000406067981 */ /* 0x000f24000c1e1900 */
[C---:B------:R-:W-:Y:S02]  /*02f0*/  IMAD.WIDE R8, R3.reuse, 0x4, R10 ;  /* 0x0000000403087825 */ /* 0x040fe400078e020a */
[----:B------:R-:W5:Y:S02]  /*0300*/  LDG.E R10, desc[UR4][R10.64] ;  /* 0x000000040a0a7981 */ /* 0x000f64000c1e1900 */
[----:B------:R-:W-:-:S02]  /*0310*/  IMAD.WIDE R12, R3, 0x4, R8 ;  /* 0x00000004030c7825 */ /* 0x000fc400078e0208 */
[----:B------:R-:W5:Y:S04]  /*0320*/  LDG.E R7, desc[UR4][R4.64] ;  /* 0x0000000404077981 */ /* 0x000f68000c1e1900 */
[----:B------:R-:W5:Y:S01]  /*0330*/  LDG.E R8, desc[UR4][R8.64] ;  /* 0x0000000408087981 */ /* 0x000f62000c1e1900 */
[----:B0-----:R-:W-:-:S03]  /*0340*/  IMAD.WIDE R16, R3, 0x4, R12 ;  /* 0x0000000403107825 */ /* 0x001fc600078e020c */
[----:B------:R-:W5:Y:S04]  /*0350*/  LDG.E R12, desc[UR4][R12.64] ;  /* 0x000000040c0c7981 */ /* 0x000f68000c1e1900 */
[----:B------:R-:W5:Y:S04]  /*0360*/  LDG.E R15, desc[UR4][R16.64] ;  /* 0x00000004100f7981 */ /* 0x000f68000c1e1900 */
[----:B------:R-:W5:Y:S04]  /*0370*/  LDG.E R9, desc[UR4][R4.64+0x4] ;  /* 0x0000040404097981 */ /* 0x000f68000c1e1900 */
[----:B------:R-:W5:Y:S01]  /*0380*/  LDG.E R11, desc[UR4][R4.64+0xc] ;  /* 0x00000c04040b7981 */ /* 0x000f62000c1e1900 */
[----:B--2---:R-:W-:Y:S01]  /*0390*/  FFMA R26, R25, R26, R24 ;  /* 0x0000001a191a7223 */ /* 0x004fe20000000018 */
[----:B------:R-:W-:-:S02]  /*03a0*/  IMAD.WIDE R24, R3, 0x4, R16 ;  /* 0x0000000403187825 */ /* 0x000fc400078e0210 */
[----:B------:R-:W2:Y:S04]  /*03b0*/  LDG.E R16, desc[UR4][R4.64+0x8] ;  /* 0x0000080404107981 */ /* 0x000ea8000c1e1900 */
[----:B------:R-:W2:Y:S01]  /*03c0*/  LDG.E R24, desc[UR4][R24.64] ;  /* 0x0000000418187981 */ /* 0x000ea2000c1e1900 */
[----:B---3--:R-:W-:Y:S01]  /*03d0*/  FFMA R14, R23, R14, R26 ;  /* 0x0000000e170e7223 */ /* 0x008fe2000000001a */
[----:B------:R-:W-:-:S03]  /*03e0*/  IADD3 R22, PT, PT, R22, 0x8, RZ ;  /* 0x0000000816167810 */ /* 0x000fc60007ffe0ff */
[----:B----4-:R-:W-:Y:S01]  /*03f0*/  FFMA R29, R29, R6, R14 ;  /* 0x000000061d1d7223 */ /* 0x010fe2000000000e */
[----:B------:R-:W-:-:S03]  /*0400*/  ISETP.NE.AND P1, PT, R22, RZ, PT ;  /* 0x000000ff1600720c */ /* 0x000fc60003f25270 */
[----:B-----5:R-:W-:Y:S01]  /*0410*/  FFMA R10, R28, R10, R29 ;  /* 0x0000000a1c0a7223 */ /* 0x020fe2000000001d */
[----:B------:R-:W-:-:S03]  /*0420*/  IADD3 R6, P2, PT, R4, 0x20, RZ ;  /* 0x0000002004067810 */ /* 0x000fc60007f5e0ff */
[----:B------:R-:W-:Y:S01]  /*0430*/  FFMA R8, R7, R8, R10 ;  /* 0x0000000807087223 */ /* 0x000fe2000000000a */
[----:B------:R-:W-:Y:S02]  /*0440*/  IADD3.X R7, PT, PT, RZ, R5, RZ, P2, !PT ;  /* 0x00000005ff077210 */ /* 0x000fe400017fe4ff */
[----:B------:R-:W-:Y:S01]  /*0450*/  LEA R18, R3, R18, 0x3 ;  /* 0x0000001203127211 */ /* 0x000fe200078e18ff */
[----:B------:R-:W-:-:S04]  /*0460*/  FFMA R9, R9, R12, R8 ;  /* 0x0000000c09097223 */ /* 0x000fc80000000008 */
[----:B--2---:R-:W-:-:S04]  /*0470*/  FFMA R16, R16, R15, R9 ;  /* 0x0000000f10107223 */ /* 0x004fc80000000009 */
[----:B------:R-:W-:Y:S01]  /*0480*/  FFMA R24, R11, R24, R16 ;  /* 0x000000180b187223 */ /* 0x000fe20000000010 */
[----:B------:R-:W-:Y:S06]  /*0490*/  @P1 BRA `(.L_x_2) ;  /* 0xfffffffc005c1947 */ /* 0x000fec000383ffff */
.L_x_1:
[----:B------:R-:W-:Y:S05]  /*04a0*/  @!P0 BRA `(.L_x_0) ;  /* 0x0000000000fc8947 */ /* 0x000fea0003800000 */
[----:B------:R-:W-:Y:S02]  /*04b0*/  ISETP.GE.U32.AND P1, PT, R27, 0x4, PT ;  /* 0x000000041b00780c */ /* 0x000fe40003f26070 */
[----:B------:R-:W-:-:S04]  /*04c0*/  LOP3.LUT R16, R2, 0x3, RZ, 0xc0, !PT ;  /* 0x0000000302107812 */ /* 0x000fc800078ec0ff */
[----:B------:R-:W-:-:S07]  /*04d0*/  ISETP.NE.AND P0, PT, R16, RZ, PT ;  /* 0x000000ff1000720c */ /* 0x000fce0003f05270 */
[----:B------:R-:W-:Y:S06]  /*04e0*/  @!P1 BRA `(.L_x_3) ;  /* 0x00000000006c9947 */ /* 0x000fec0003800000 */
[----:B------:R-:W0:Y:S01]  /*04f0*/  LDC.64 R6, c[0x0][0x398] ;  /* 0x0000e600ff067b82 */ /* 0x000e220000000a00 */
[----:B------:R-:W1:Y:S01]  /*0500*/  LDCU.64 UR6, c[0x0][0x390] ;  /* 0x00007200ff0677ac */ /* 0x000e620008000a00 */
[----:B------:R-:W-:Y:S01]  /*0510*/  IMAD R9, R21, R3, R0 ;  /* 0x0000000315097224 */ /* 0x000fe200078e0200 */
[CC--:B------:R-:W-:Y:S02]  /*0520*/  IADD3 R5, PT, PT, R20.reuse, R21.reuse, RZ ;  /* 0x0000001514057210 */ /* 0x0c0fe40007ffe0ff */
[----:B------:R-:W-:-:S03]  /*0530*/  IADD3 R10, P1, PT, R20, R21, RZ ;  /* 0x00000015140a7210 */ /* 0x000fc60007f3e0ff */
[----:B------:R-:W2:Y:S01]  /*0540*/  LDC.64 R14, c[0x0][0x390] ;  /* 0x0000e400ff0e7b82 */ /* 0x000ea20000000a00 */
[----:B0-----:R-:W-:-:S04]  /*0550*/  IMAD.WIDE R6, R9, 0x4, R6 ;  /* 0x0000000409067825 */ /* 0x001fc800078e0206 */
[----:B------:R-:W-:Y:S02]  /*0560*/  IMAD.WIDE R8, R3, 0x4, R6 ;  /* 0x0000000403087825 */ /* 0x000fe400078e0206 */
[----:B------:R-:W3:Y:S02]  /*0570*/  LDG.E R6, desc[UR4][R6.64] ;  /* 0x0000000406067981 */ /* 0x000ee4000c1e1900 */
[----:B--2---:R-:W-:Y:S01]  /*0580*/  IMAD.WIDE.U32 R14, R5, 0x4, R14 ;  /* 0x00000004050e7825 */ /* 0x004fe200078e000e */
[----:B------:R-:W-:Y:S02]  /*0590*/  IADD3.X R5, PT, PT, RZ, RZ, RZ, P1, !PT ;  /* 0x000000ffff057210 */ /* 0x000fe40000ffe4ff */
[----:B-1----:R-:W-:-:S03]  /*05a0*/  LEA R4, P1, R10, UR6, 0x2 ;  /* 0x000000060a047c11 */ /* 0x002fc6000f8210ff */
[----:B------:R-:W3:Y:S01]  /*05b0*/  LDG.E R15, desc[UR4][R14.64] ;  /* 0x000000040e0f7981 */ /* 0x000ee2000c1e1900 */
[----:B------:R-:W-:Y:S01]  /*05c0*/  LEA.HI.X R5, R10, UR7, R5, 0x2, P1 ;  /* 0x000000070a057c11 */ /* 0x000fe200088f1405 */
[C---:B------:R-:W-:Y:S02]  /*05d0*/  IMAD.WIDE R10, R3.reuse, 0x4, R8 ;  /* 0x00000004030a7825 */ /* 0x040fe400078e0208 */
[----:B------:R-:W2:Y:S04]  /*05e0*/  LDG.E R8, desc[UR4][R8.64] ;  /* 0x0000000408087981 */ /* 0x000ea8000c1e1900 */
[----:B------:R-:W2:Y:S01]  /*05f0*/  LDG.E R17, desc[UR4][R4.64+0x4] ;  /* 0x0000040404117981 */ /* 0x000ea2000c1e1900 */
[----:B------:R-:W-:-:S03]  /*0600*/  IMAD.WIDE R12, R3, 0x4, R10 ;  /* 0x00000004030c7825 */ /* 0x000fc600078e020a */
[----:B------:R-:W4:Y:S04]  /*0610*/  LDG.E R22, desc[UR4][R10.64] ;  /* 0x000000040a167981 */ /* 0x000f28000c1e1900 */
[----:B------:R-:W4:Y:S04]  /*0620*/  LDG.E R18, desc[UR4][R4.64+0x8] ;  /* 0x0000080404127981 */ /* 0x000f28000c1e1900 */
[----:B------:R-:W5:Y:S04]  /*0630*/  LDG.E R26, desc[UR4][R4.64+0xc] ;  /* 0x00000c04041a7981 */ /* 0x000f68000c1e1900 */
[----:B------:R-:W5:Y:S01]  /*0640*/  LDG.E R12, desc[UR4][R12.64] ;  /* 0x000000040c0c7981 */ /* 0x000f62000c1e1900 */
[----:B------:R-:W-:Y:S01]  /*0650*/  IADD3 R21, PT, PT, R21, 0x4, RZ ;  /* 0x0000000415157810 */ /* 0x000fe20007ffe0ff */
[----:B---3--:R-:W-:-:S04]  /*0660*/  FFMA R24, R15, R6, R24 ;  /* 0x000000060f187223 */ /* 0x008fc80000000018 */
[----:B--2---:R-:W-:-:S04]  /*0670*/  FFMA R17, R17, R8, R24 ;  /* 0x0000000811117223 */ /* 0x004fc80000000018 */
[----:B----4-:R-:W-:-:S04]  /*0680*/  FFMA R17, R18, R22, R17 ;  /* 0x0000001612117223 */ /* 0x010fc80000000011 */
[----:B-----5:R-:W-:-:S07]  /*0690*/  FFMA R24, R26, R12, R17 ;  /* 0x0000000c1a187223 */ /* 0x020fce0000000011 */
.L_x_3:
[----:B------:R-:W-:Y:S05]  /*06a0*/  @!P0 BRA `(.L_x_0) ;  /* 0x00000000007c8947 */ /* 0x000fea0003800000 */
[----:B------:R-:W-:Y:S01]  /*06b0*/  ISETP.NE.AND P1, PT, R16, 0x1, PT ;  /* 0x000000011000780c */ /* 0x000fe20003f25270 */
[----:B------:R-:W0:Y:S01]  /*06c0*/  LDC.64 R12, c[0x0][0x390] ;  /* 0x0000e400ff0c7b82 */ /* 0x000e220000000a00 */
[----:B------:R-:W-:-:S04]  /*06d0*/  LOP3.LUT R2, R2, 0x1, RZ, 0xc0, !PT ;  /* 0x0000000102027812 */ /* 0x000fc800078ec0ff */
[----:B------:R-:W-:-:S03]  /*06e0*/  ISETP.NE.U32.AND P0, PT, R2, 0x1, PT ;  /* 0x000000010200780c */ /* 0x000fc60003f05070 */
[----:B------:R-:W1:Y:S04]  /*06f0*/  LDC.64 R10, c[0x0][0x398] ;  /* 0x0000e600ff0a7b82 */ /* 0x000e680000000a00 */
[CC--:B------:R-:W-:Y:S02]  /*0700*/  @P1 IADD3 R15, PT, PT, R20.reuse, R21.reuse, RZ ;  /* 0x00000015140f1210 */ /* 0x0c0fe40007ffe0ff */
[----:B------:R-:W-:Y:S02]  /*0710*/  @P1 IADD3 R2, P2, PT, R20, R21, RZ ;  /* 0x0000001514021210 */ /* 0x000fe40007f5e0ff */
[----:B------:R-:W2:Y:S02]  /*0720*/  @P1 LDC.64 R4, c[0x0][0x390] ;  /* 0x0000e400ff041b82 */ /* 0x000ea40000000a00 */
[----:B------:R-:W-:-:S06]  /*0730*/  @P1 IADD3.X R14, PT, PT, RZ, RZ, RZ, P2, !PT ;  /* 0x000000ffff0e1210 */ /* 0x000fcc00017fe4ff */
[----:B------:R-:W3:Y:S01]  /*0740*/  LDC.64 R6, c[0x0][0x390] ;  /* 0x0000e400ff067b82 */ /* 0x000ee20000000a00 */
[----:B0-----:R-:W-:-:S04]  /*0750*/  @P1 IMAD.WIDE.U32 R12, R15, 0x4, R12 ;  /* 0x000000040f0c1825 */ /* 0x001fc800078e000c */
[C---:B------:R-:W-:Y:S01]  /*0760*/  @P1 IMAD R15, R21.reuse, R3, R0 ;  /* 0x00000003150f1224 */ /* 0x040fe200078e0200 */
[----:B------:R-:W-:Y:S01]  /*0770*/  @P1 IADD3 R21, PT, PT, R21, 0x2, RZ ;  /* 0x0000000215151810 */ /* 0x000fe20007ffe0ff */
[----:B------:R-:W4:Y:S01]  /*0780*/  @P1 LDG.E R13, desc[UR4][R12.64] ;  /* 0x000000040c0d1981 */ /* 0x000f22000c1e1900 */
[----:B------:R-:W0:Y:S01]  /*0790*/  LDC.64 R8, c[0x0][0x398] ;  /* 0x0000e600ff087b82 */ /* 0x000e220000000a00 */
[----:B-1----:R-:W-:Y:S01]  /*07a0*/  @P1 IMAD.WIDE R10, R15, 0x4, R10 ;  /* 0x000000040f0a1825 */ /* 0x002fe200078e020a */
[----:B------:R-:W-:Y:S02]  /*07b0*/  @!P0 IADD3 R17, PT, PT, R20, R21, RZ ;  /* 0x0000001514118210 */ /* 0x000fe40007ffe0ff */
[----:B--2---:R-:W-:Y:S01]  /*07c0*/  @P1 LEA R4, P2, R2, R4, 0x2 ;  /* 0x0000000402041211 */ /* 0x004fe200078410ff */
[----:B------:R-:W-:-:S03]  /*07d0*/  @!P0 IMAD R21, R21, R3, R0 ;  /* 0x0000000315158224 */ /* 0x000fc600078e0200 */
[----:B------:R-:W-:Y:S01]  /*07e0*/  @P1 LEA.HI.X R5, R2, R5, R14, 0x2, P2 ;  /* 0x0000000502051211 */ /* 0x000fe200010f140e */
[----:B------:R-:W-:Y:S01]  /*07f0*/  @P1 IMAD.WIDE R14, R3, 0x4, R10 ;  /* 0x00000004030e1825 */ /* 0x000fe200078e020a */
[----:B------:R-:W4:Y:S03]  /*0800*/  @P1 LDG.E R2, desc[UR4][R10.64] ;  /* 0x000000040a021981 */ /* 0x000f26000c1e1900 */
[----:B---3--:R-:W-:Y:S01]  /*0810*/  @!P0 IMAD.WIDE.U32 R6, R17, 0x4, R6 ;  /* 0x0000000411068825 */ /* 0x008fe200078e0006 */
[----:B------:R-:W2:Y:S04]  /*0820*/  @P1 LDG.E R5, desc[UR4][R4.64+0x4] ;  /* 0x0000040404051981 */ /* 0x000ea8000c1e1900 */
[----:B------:R-:W2:Y:S01]  /*0830*/  @P1 LDG.E R14, desc[UR4][R14.64] ;  /* 0x000000040e0e1981 */ /* 0x000ea2000c1e1900 */
[----:B0-----:R-:W-:-:S03]  /*0840*/  @!P0 IMAD.WIDE R8, R21, 0x4, R8 ;  /* 0x0000000415088825 */ /* 0x001fc600078e0208 */
[----:B------:R-:W3:Y:S04]  /*0850*/  @!P0 LDG.E R7, desc[UR4][R6.64] ;  /* 0x0000000406078981 */ /* 0x000ee8000c1e1900 */
[----:B------:R-:W3:Y:S01]  /*0860*/  @!P0 LDG.E R8, desc[UR4][R8.64] ;  /* 0x0000000408088981 */ /* 0x000ee2000c1e1900 */
[----:B----4-:R-:W-:-:S04]  /*0870*/  @P1 FFMA R2, R13, R2, R24 ;  /* 0x000000020d021223 */ /* 0x010fc80000000018 */
[----:B--2---:R-:W-:-:S04]  /*0880*/  @P1 FFMA R24, R5, R14, R2 ;  /* 0x0000000e05181223 */ /* 0x004fc80000000002 */
[----:B---3--:R-:W-:-:S07]  /*0890*/  @!P0 FFMA R24, R7, R8, R24 ;  /* 0x0000000807188223 */ /* 0x008fce0000000018 */
.L_x_0:
[----:B------:R-:W0:Y:S01]  /*08a0*/  LDC.64 R4, c[0x0][0x3a8] ;  /* 0x0000ea00ff047b82 */ /* 0x000e220000000a00 */
[----:B------:R-:W-:Y:S01]  /*08b0*/  IMAD R3, R19, R3, R0 ;  /* 0x0000000313037224 */ /* 0x000fe200078e0200 */
[----:B------:R-:W1:Y:S01]  /*08c0*/  LDCU UR6, c[0x0][0x3a0] ;  /* 0x00007400ff0677ac */ /* 0x000e620008000800 */
[----:B------:R-:W2:Y:S02]  /*08d0*/  LDCU UR7, c[0x0][0x38c] ;  /* 0x00007180ff0777ac */ /* 0x000ea40008000800 */
[----:B0-----:R-:W-:-:S05]  /*08e0*/  IMAD.WIDE R2, R3, 0x4, R4 ;  /* 0x0000000403027825 */ /* 0x001fca00078e0204 */
[----:B------:R-:W1:Y:S02]  /*08f0*/  LDG.E R0, desc[UR4][R2.64] ;  /* 0x0000000402007981 */ /* 0x000e64000c1e1900 */
[----:B-1----:R-:W-:-:S04]  /*0900*/  FMUL R5, R0, UR6 ;  /* 0x0000000600057c20 */ /* 0x002fc80008400000 */
[----:B--2---:R-:W-:-:S05]  /*0910*/  FFMA R5, R24, UR7, R5 ;  /* 0x0000000718057c23 */ /* 0x004fca0008000005 */
[----:B------:R-:W-:Y:S01]  /*0920*/  STG.E desc[UR4][R2.64], R5 ;  /* 0x0000000502007986 */ /* 0x000fe2000c101904 */
[----:B------:R-:W-:Y:S05]  /*0930*/  EXIT ;  /* 0x000000000000794d */ /* 0x000fea0003800000 */
.L_x_4:
[----:B------:R-:W-:-:S00]  /*0940*/  BRA `(.L_x_4) ;  /* 0xfffffffc00fc7947 */ /* 0x000fc0000383ffff */
[----:B------:R-:W-:-:S00]  /*0950*/  NOP ;  /* 0x0000000000007918 */ /* 0x000fc00000000000 */
        /* <DEDUP_REMOVED lines=10> */
.L_x_5:


//--------------------- .nv.shared.reserved.0     --------------------------
	.section	.nv.shared.reserved.0,"aw",@nobits
	.weak		__nv_reservedSMEM_offset_0_alias
	.size		__nv_reservedSMEM_offset_0_alias, 0, 64
	.other		__nv_reservedSMEM_offset_0_alias,@"STO_CUDA_RESERVED_SHARED STV_DEFAULT"
__nv_reservedSMEM_offset_0_alias:
	.zero		0
	.zero		64


//--------------------- .nv.constant0._Z11sgemm_naiveiiifPKfS0_fPf --------------------------
	.section	.nv.constant0._Z11sgemm_naiveiiifPKfS0_fPf,"a",@progbits
	.sectionflags	@""
	.align	4
.nv.constant0._Z11sgemm_naiveiiifPKfS0_fPf:
	.zero		944


//--------------------- SYMBOLS --------------------------

	.type		.nv.reservedSmem.offset0,@object
	.size		.nv.reservedSmem.offset0,0x4
